//
// Generated by NVIDIA NVVM Compiler
//
// Compiler Build ID: CL-36424714
// Cuda compilation tools, release 13.0, V13.0.88
// Based on NVVM 20.0.0
//

.version 9.0
.target sm_100
.address_size 64

	// .globl	_Z16histogram_kernelPiS_i
.extern .shared .align 16 .b8 local_hist[];

.visible .entry _Z16histogram_kernelPiS_i(
	.param .u64 .ptr .align 1 _Z16histogram_kernelPiS_i_param_0,
	.param .u64 .ptr .align 1 _Z16histogram_kernelPiS_i_param_1,
	.param .u32 _Z16histogram_kernelPiS_i_param_2
)
{
	.reg .pred 	%p<9>;
	.reg .b32 	%r<59>;
	.reg .b64 	%rd<11>;

	ld.param.u64 	%rd2, [_Z16histogram_kernelPiS_i_param_0];
	ld.param.u64 	%rd3, [_Z16histogram_kernelPiS_i_param_1];
	ld.param.u32 	%r23, [_Z16histogram_kernelPiS_i_param_2];
	cvta.to.global.u64 	%rd1, %rd3;
	mov.u32 	%r1, %tid.x;
	mov.u32 	%r24, %ctaid.x;
	mov.u32 	%r2, %ntid.x;
	mad.lo.s32 	%r3, %r24, %r2, %r1;
	setp.gt.u32 	%p1, %r1, 31;
	@%p1 bra 	$L__BB0_7;
	add.s32 	%r25, %r1, %r2;
	max.u32 	%r26, %r25, 32;
	setp.lt.u32 	%p2, %r25, 32;
	selp.u32 	%r27, 1, 0, %p2;
	add.s32 	%r28, %r25, %r27;
	sub.s32 	%r29, %r26, %r28;
	div.u32 	%r30, %r29, %r2;
	add.s32 	%r4, %r30, %r27;
	and.b32  	%r31, %r4, 3;
	setp.eq.s32 	%p3, %r31, 3;
	mov.u32 	%r58, %r1;
	@%p3 bra 	$L__BB0_4;
	add.s32 	%r32, %r4, 1;
	and.b32  	%r33, %r32, 3;
	shl.b32 	%r34, %r1, 2;
	mov.u32 	%r35, local_hist;
	add.s32 	%r55, %r35, %r34;
	shl.b32 	%r6, %r2, 2;
	neg.s32 	%r54, %r33;
	mad.lo.s32 	%r58, %r2, %r33, %r1;
$L__BB0_3:
	.pragma "nounroll";
	mov.b32 	%r36, 0;
	st.shared.u32 	[%r55], %r36;
	add.s32 	%r55, %r55, %r6;
	add.s32 	%r54, %r54, 1;
	setp.ne.s32 	%p4, %r54, 0;
	@%p4 bra 	$L__BB0_3;
$L__BB0_4:
	setp.lt.u32 	%p5, %r4, 3;
	@%p5 bra 	$L__BB0_7;
	shl.b32 	%r14, %r2, 2;
	shl.b32 	%r37, %r58, 2;
	mov.u32 	%r38, local_hist;
	add.s32 	%r57, %r38, %r37;
	shl.b32 	%r16, %r2, 4;
	shl.b32 	%r17, %r2, 3;
	mul.lo.s32 	%r18, %r2, 12;
$L__BB0_6:
	mov.b32 	%r39, 0;
	st.shared.u32 	[%r57], %r39;
	add.s32 	%r40, %r57, %r14;
	st.shared.u32 	[%r40], %r39;
	add.s32 	%r41, %r57, %r17;
	st.shared.u32 	[%r41], %r39;
	add.s32 	%r42, %r57, %r18;
	st.shared.u32 	[%r42], %r39;
	add.s32 	%r58, %r58, %r14;
	add.s32 	%r57, %r57, %r16;
	setp.lt.u32 	%p6, %r58, 32;
	@%p6 bra 	$L__BB0_6;
$L__BB0_7:
	bar.sync 	0;
	setp.ge.s32 	%p7, %r3, %r23;
	@%p7 bra 	$L__BB0_9;
	cvta.to.global.u64 	%rd4, %rd2;
	mul.wide.s32 	%rd5, %r3, 4;
	add.s64 	%rd6, %rd4, %rd5;
	ld.global.u32 	%r43, [%rd6];
	mul.hi.s32 	%r44, %r43, 351843721;
	shr.u32 	%r45, %r44, 31;
	shr.s32 	%r46, %r44, 8;
	add.s32 	%r47, %r46, %r45;
	mul.wide.s32 	%rd7, %r47, 4;
	add.s64 	%rd8, %rd1, %rd7;
	atom.global.add.u32 	%r48, [%rd8], 1;
$L__BB0_9:
	setp.gt.u32 	%p8, %r1, 31;
	bar.sync 	0;
	@%p8 bra 	$L__BB0_11;
	mul.wide.u32 	%rd9, %r1, 4;
	add.s64 	%rd10, %rd1, %rd9;
	shl.b32 	%r49, %r1, 2;
	mov.u32 	%r50, local_hist;
	add.s32 	%r51, %r50, %r49;
	ld.shared.u32 	%r52, [%r51];
	atom.global.add.u32 	%r53, [%rd10], %r52;
$L__BB0_11:
	ret;

}


// ===== COMPILED SASS (sm_100) =====

	.target	sm_100

	.elftype	@"ET_EXEC"


//--------------------- .note.nv.tkinfo           --------------------------
	.section	.note.nv.tkinfo,"",@"SHT_NOTE"
	.sectionflags	@"SHF_NOTE_NV_TKINFO"
	.tkinfo
        /*0018*/ 	.word	0x00000002
        /*0030*/ 	.string	""
        /*0030*/ 	.string	"ptxas"
        /*0030*/ 	.string	"Cuda compilation tools, release 13.0, V13.0.88"
        /*0030*/ 	.string	"Build cuda_13.0.r13.0/compiler.36424714_0"
        /*0030*/ 	.string	"-arch sm_100 -m 64 "



//--------------------- .note.nv.cuinfo           --------------------------
	.section	.note.nv.cuinfo,"",@"SHT_NOTE"
	.sectionflags	@"SHF_NOTE_NV_CUINFO"
        /*0018*/ 	.short	0x0002
        /*001a*/ 	.short	0x0064
        /*001c*/ 	.short	0x0082
	.zero		2


//--------------------- .nv.info                  --------------------------
	.section	.nv.info,"",@"SHT_CUDA_INFO"
	.align	4


	//----- nvinfo : EIATTR_REGCOUNT
	.align		4
        /*0000*/ 	.byte	0x04, 0x2f
        /*0002*/ 	.short	(.L_1 - .L_0)
	.align		4
.L_0:
        /*0004*/ 	.word	index@(_Z16histogram_kernelPiS_i)
        /*0008*/ 	.word	0x0000000e


	//----- nvinfo : EIATTR_FRAME_SIZE
	.align		4
.L_1:
        /*000c*/ 	.byte	0x04, 0x11
        /*000e*/ 	.short	(.L_3 - .L_2)
	.align		4
.L_2:
        /*0010*/ 	.word	index@(_Z16histogram_kernelPiS_i)
        /*0014*/ 	.word	0x00000000


	//----- nvinfo : EIATTR_MIN_STACK_SIZE
	.align		4
.L_3:
        /*0018*/ 	.byte	0x04, 0x12
        /*001a*/ 	.short	(.L_5 - .L_4)
	.align		4
.L_4:
        /*001c*/ 	.word	index@(_Z16histogram_kernelPiS_i)
        /*0020*/ 	.word	0x00000000
.L_5:


//--------------------- .nv.compat                --------------------------
	.section	.nv.compat,"",@"SHT_CUDA_COMPAT_INFO"
	.align	4
        /*0000*/ 	.byte	0x02, 0x09, 0x00, 0x00, 0x02, 0x02, 0x01, 0x00, 0x02, 0x05, 0x05, 0x00, 0x03, 0x07, 0x01, 0x01
        /*0010*/ 	.byte	0x02, 0x03, 0x00, 0x00, 0x02, 0x06, 0x01, 0x00, 0x04, 0x0b, 0x08, 0x00, 0x09, 0x00, 0x00, 0x00
        /*0020*/ 	.byte	0x00, 0x00, 0x00, 0x00


//--------------------- .nv.info._Z16histogram_kernelPiS_i --------------------------
	.section	.nv.info._Z16histogram_kernelPiS_i,"",@"SHT_CUDA_INFO"
	.sectionflags	@""
	.align	4


	//----- nvinfo : EIATTR_CUDA_API_VERSION
	.align		4
        /*0000*/ 	.byte	0x04, 0x37
        /*0002*/ 	.short	(.L_7 - .L_6)
.L_6:
        /*0004*/ 	.word	0x00000082


	//----- nvinfo : EIATTR_KPARAM_INFO
	.align		4
.L_7:
        /*0008*/ 	.byte	0x04, 0x17
        /*000a*/ 	.short	(.L_9 - .L_8)
.L_8:
        /*000c*/ 	.word	0x00000000
        /*0010*/ 	.short	0x0002
        /*0012*/ 	.short	0x0010
        /*0014*/ 	.byte	0x00, 0xf0, 0x11, 0x00


	//----- nvinfo : EIATTR_KPARAM_INFO
	.align		4
.L_9:
        /*0018*/ 	.byte	0x04, 0x17
        /*001a*/ 	.short	(.L_11 - .L_10)
.L_10:
        /*001c*/ 	.word	0x00000000
        /*0020*/ 	.short	0x0001
        /*0022*/ 	.short	0x0008
        /*0024*/ 	.byte	0x00, 0xf5, 0x21, 0x00


	//----- nvinfo : EIATTR_KPARAM_INFO
	.align		4
.L_11:
        /*0028*/ 	.byte	0x04, 0x17
        /*002a*/ 	.short	(.L_13 - .L_12)
.L_12:
        /*002c*/ 	.word	0x00000000
        /*0030*/ 	.short	0x0000
        /*0032*/ 	.short	0x0000
        /*0034*/ 	.byte	0x00, 0xf5, 0x21, 0x00


	//----- nvinfo : EIATTR_SPARSE_MMA_MASK
	.align		4
.L_13:
        /*0038*/ 	.byte	0x03, 0x50
        /*003a*/ 	.short	0x0000


	//----- nvinfo : EIATTR_MAXREG_COUNT
	.align		4
        /*003c*/ 	.byte	0x03, 0x1b
        /*003e*/ 	.short	0x00ff


	//----- nvinfo : EIATTR_NUM_BARRIERS
	.align		4
        /*0040*/ 	.byte	0x02, 0x4c
        /*0042*/ 	.byte	0x01
	.zero		1


	//----- nvinfo : EIATTR_MERCURY_ISA_VERSION
	.align		4
        /*0044*/ 	.byte	0x03, 0x5f
        /*0046*/ 	.short	0x0101


	//----- nvinfo : EIATTR_VRC_CTA_INIT_COUNT
	.align		4
        /*0048*/ 	.byte	0x02, 0x4a
	.zero		1
	.zero		1


	//----- nvinfo : EIATTR_EXIT_INSTR_OFFSETS
	.align		4
        /*004c*/ 	.byte	0x04, 0x1c
        /*004e*/ 	.short	(.L_15 - .L_14)


	//   ....[0]....
.L_14:
        /*0050*/ 	.word	0x00000570


	//   ....[1]....
        /*0054*/ 	.word	0x00000600


	//----- nvinfo : EIATTR_CRS_STACK_SIZE
	.align		4
.L_15:
        /*0058*/ 	.byte	0x04, 0x1e
        /*005a*/ 	.short	(.L_17 - .L_16)
.L_16:
        /*005c*/ 	.word	0x00000000


	//----- nvinfo : EIATTR_CBANK_PARAM_SIZE
	.align		4
.L_17:
        /*0060*/ 	.byte	0x03, 0x19
        /*0062*/ 	.short	0x0014


	//----- nvinfo : EIATTR_PARAM_CBANK
	.align		4
        /*0064*/ 	.byte	0x04, 0x0a
        /*0066*/ 	.short	(.L_19 - .L_18)
	.align		4
.L_18:
        /*0068*/ 	.word	index@(.nv.constant0._Z16histogram_kernelPiS_i)
        /*006c*/ 	.short	0x0380
        /*006e*/ 	.short	0x0014


	//----- nvinfo : EIATTR_SW_WAR
	.align		4
.L_19:
        /*0070*/ 	.byte	0x04, 0x36
        /*0072*/ 	.short	(.L_21 - .L_20)
.L_20:
        /*0074*/ 	.word	0x00000008
.L_21:


//--------------------- .nv.callgraph             --------------------------
	.section	.nv.callgraph,"",@"SHT_CUDA_CALLGRAPH"
	.align	4
	.sectionentsize	8
	.align		4
        /*0000*/ 	.word	0x00000000
	.align		4
        /*0004*/ 	.word	0xffffffff
	.align		4
        /*0008*/ 	.word	0x00000000
	.align		4
        /*000c*/ 	.word	0xfffffffe
	.align		4
        /*0010*/ 	.word	0x00000000
	.align		4
        /*0014*/ 	.word	0xfffffffd
	.align		4
        /*0018*/ 	.word	0x00000000
	.align		4
        /*001c*/ 	.word	0xfffffffc


//--------------------- .text._Z16histogram_kernelPiS_i --------------------------
	.section	.text._Z16histogram_kernelPiS_i,"ax",@progbits
	.align	128
        .global         _Z16histogram_kernelPiS_i
        .type           _Z16histogram_kernelPiS_i,@function
        .size           _Z16histogram_kernelPiS_i,(.L_x_9 - _Z16histogram_kernelPiS_i)
        .other          _Z16histogram_kernelPiS_i,@"STO_CUDA_ENTRY STV_DEFAULT"
_Z16histogram_kernelPiS_i:
.text._Z16histogram_kernelPiS_i:
[----:B------:R-:W-:Y:S01]  /*0000*/  LDC R1, c[0x0][0x37c] ;  /* 0x0000df00ff017b82 */ /* 0x000fe20000000800 */
[----:B------:R-:W0:Y:S07]  /*0010*/  S2R R0, SR_TID.X ;  /* 0x0000000000007919 */ /* 0x000e2e0000002100 */
[----:B------:R-:W1:Y:S01]  /*0020*/  S2UR UR4, SR_CTAID.X ;  /* 0x00000000000479c3 */ /* 0x000e620000002500 */
[----:B------:R-:W-:Y:S07]  /*0030*/  BSSY.RECONVERGENT B0, `(.L_x_0) ;  /* 0x0000041000007945 */ /* 0x000fee0003800200 */
[----:B------:R-:W1:Y:S01]  /*0040*/  LDC R3, c[0x0][0x360] ;  /* 0x0000d800ff037b82 */ /* 0x000e620000000800 */
[----:B0-----:R-:W-:Y:S01]  /*0050*/  ISETP.GT.U32.AND P0, PT, R0, 0x1f, PT ;  /* 0x0000001f0000780c */ /* 0x001fe20003f04070 */
[----:B-1----:R-:W-:-:S12]  /*0060*/  IMAD R2, R3, UR4, R0 ;  /* 0x0000000403027c24 */ /* 0x002fd8000f8e0200 */
[----:B------:R-:W-:Y:S05]  /*0070*/  @P0 BRA `(.L_x_1) ;  /* 0x0000000000f00947 */ /* 0x000fea0003800000 */
[----:B------:R-:W0:Y:S01]  /*0080*/  I2F.U32.RP R9, R3 ;  /* 0x0000000300097306 */ /* 0x000e220000209000 */
[----:B------:R-:W-:Y:S01]  /*0090*/  IMAD.IADD R6, R0, 0x1, R3 ;  /* 0x0000000100067824 */ /* 0x000fe200078e0203 */
[----:B------:R-:W-:Y:S01]  /*00a0*/  ISETP.NE.U32.AND P3, PT, R3, RZ, PT ;  /* 0x000000ff0300720c */ /* 0x000fe20003f65070 */
[----:B------:R-:W-:Y:S03]  /*00b0*/  BSSY.RECONVERGENT B1, `(.L_x_2) ;  /* 0x0000028000017945 */ /* 0x000fe60003800200 */
[C---:B------:R-:W-:Y:S02]  /*00c0*/  ISETP.GE.U32.AND P1, PT, R6.reuse, 0x20, PT ;  /* 0x000000200600780c */ /* 0x040fe40003f26070 */
[----:B------:R-:W-:Y:S01]  /*00d0*/  VIMNMX.U32 R7, PT, PT, R6, 0x20, !PT ;  /* 0x0000002006077848 */ /* 0x000fe20007fe0000 */
[----:B0-----:R-:W0:Y:S02]  /*00e0*/  MUFU.RCP R9, R9 ;  /* 0x0000000900097308 */ /* 0x001e240000001000 */
[----:B0-----:R-:W-:-:S06]  /*00f0*/  VIADD R4, R9, 0xffffffe ;  /* 0x0ffffffe09047836 */ /* 0x001fcc0000000000 */
[----:B------:R0:W1:Y:S02]  /*0100*/  F2I.FTZ.U32.TRUNC.NTZ R5, R4 ;  /* 0x0000000400057305 */ /* 0x000064000021f000 */
[----:B0-----:R-:W-:Y:S02]  /*0110*/  HFMA2 R4, -RZ, RZ, 0, 0 ;  /* 0x00000000ff047431 */ /* 0x001fe400000001ff */
[----:B-1----:R-:W-:-:S04]  /*0120*/  IMAD.MOV R8, RZ, RZ, -R5 ;  /* 0x000000ffff087224 */ /* 0x002fc800078e0a05 */
[----:B------:R-:W-:Y:S01]  /*0130*/  IMAD R11, R8, R3, RZ ;  /* 0x00000003080b7224 */ /* 0x000fe200078e02ff */
[----:B------:R-:W-:-:S03]  /*0140*/  SEL R8, RZ, 0x1, P1 ;  /* 0x00000001ff087807 */ /* 0x000fc60000800000 */
[----:B------:R-:W-:Y:S01]  /*0150*/  IMAD.HI.U32 R5, R5, R11, R4 ;  /* 0x0000000b05057227 */ /* 0x000fe200078e0004 */
[----:B------:R-:W-:-:S05]  /*0160*/  IADD3 R6, PT, PT, R7, -R6, -R8 ;  /* 0x8000000607067210 */ /* 0x000fca0007ffe808 */
[----:B------:R-:W-:-:S04]  /*0170*/  IMAD.HI.U32 R5, R5, R6, RZ ;  /* 0x0000000605057227 */ /* 0x000fc800078e00ff */
[----:B------:R-:W-:-:S04]  /*0180*/  IMAD.MOV R4, RZ, RZ, -R5 ;  /* 0x000000ffff047224 */ /* 0x000fc800078e0a05 */
[----:B------:R-:W-:-:S05]  /*0190*/  IMAD R6, R3, R4, R6 ;  /* 0x0000000403067224 */ /* 0x000fca00078e0206 */
[----:B------:R-:W-:-:S13]  /*01a0*/  ISETP.GE.U32.AND P1, PT, R6, R3, PT ;  /* 0x000000030600720c */ /* 0x000fda0003f26070 */
[----:B------:R-:W-:Y:S01]  /*01b0*/  @P1 IMAD.IADD R6, R6, 0x1, -R3 ;  /* 0x0000000106061824 */ /* 0x000fe200078e0a03 */
[----:B------:R-:W-:-:S04]  /*01c0*/  @P1 IADD3 R5, PT, PT, R5, 0x1, RZ ;  /* 0x0000000105051810 */ /* 0x000fc80007ffe0ff */
[----:B------:R-:W-:-:S13]  /*01d0*/  ISETP.GE.U32.AND P2, PT, R6, R3, PT ;  /* 0x000000030600720c */ /* 0x000fda0003f46070 */
[----:B------:R-:W-:Y:S01]  /*01e0*/  @P2 VIADD R5, R5, 0x1 ;  /* 0x0000000105052836 */ /* 0x000fe20000000000 */
[----:B------:R-:W-:-:S05]  /*01f0*/  @!P3 LOP3.LUT R5, RZ, R3, RZ, 0x33, !PT ;  /* 0x00000003ff05b212 */ /* 0x000fca00078e33ff */
[----:B------:R-:W-:-:S05]  /*0200*/  IMAD.IADD R5, R8, 0x1, R5 ;  /* 0x0000000108057824 */ /* 0x000fca00078e0205 */
[C---:B------:R-:W-:Y:S02]  /*0210*/  LOP3.LUT R4, R5.reuse, 0x3, RZ, 0xc0, !PT ;  /* 0x0000000305047812 */ /* 0x040fe400078ec0ff */
[----:B------:R-:W-:Y:S02]  /*0220*/  ISETP.GE.U32.AND P2, PT, R5, 0x3, PT ;  /* 0x000000030500780c */ /* 0x000fe40003f46070 */
[----:B------:R-:W-:Y:S02]  /*0230*/  ISETP.NE.AND P1, PT, R4, 0x3, PT ;  /* 0x000000030400780c */ /* 0x000fe40003f25270 */
[----:B------:R-:W-:-:S11]  /*0240*/  MOV R4, R0 ;  /* 0x0000000000047202 */ /* 0x000fd60000000f00 */
[----:B------:R-:W-:Y:S05]  /*0250*/  @!P1 BRA `(.L_x_3) ;  /* 0x0000000000349947 */ /* 0x000fea0003800000 */
[----:B------:R-:W0:Y:S01]  /*0260*/  S2UR UR5, SR_CgaCtaId ;  /* 0x00000000000579c3 */ /* 0x000e220000008800 */
[----:B------:R-:W-:Y:S01]  /*0270*/  VIADD R5, R5, 0x1 ;  /* 0x0000000105057836 */ /* 0x000fe20000000000 */
[----:B------:R-:W-:-:S04]  /*0280*/  UMOV UR4, 0x400 ;  /* 0x0000040000047882 */ /* 0x000fc80000000000 */
[----:B------:R-:W-:-:S05]  /*0290*/  LOP3.LUT R5, R5, 0x3, RZ, 0xc0, !PT ;  /* 0x0000000305057812 */ /* 0x000fca00078ec0ff */
[----:B------:R-:W-:Y:S02]  /*02a0*/  IMAD R4, R5, R3, R0 ;  /* 0x0000000305047224 */ /* 0x000fe400078e0200 */
[----:B------:R-:W-:Y:S01]  /*02b0*/  IMAD.MOV R5, RZ, RZ, -R5 ;  /* 0x000000ffff057224 */ /* 0x000fe200078e0a05 */
[----:B0-----:R-:W-:-:S06]  /*02c0*/  ULEA UR4, UR5, UR4, 0x18 ;  /* 0x0000000405047291 */ /* 0x001fcc000f8ec0ff */
[----:B------:R-:W-:-:S07]  /*02d0*/  LEA R6, R0, UR4, 0x2 ;  /* 0x0000000400067c11 */ /* 0x000fce000f8e10ff */
.L_x_4:
[----:B------:R-:W-:Y:S01]  /*02e0*/  IADD3 R5, PT, PT, R5, 0x1, RZ ;  /* 0x0000000105057810 */ /* 0x000fe20007ffe0ff */
[----:B------:R0:W-:Y:S03]  /*02f0*/  STS [R6], RZ ;  /* 0x000000ff06007388 */ /* 0x0001e60000000800 */
[----:B------:R-:W-:Y:S01]  /*0300*/  ISETP.NE.AND P1, PT, R5, RZ, PT ;  /* 0x000000ff0500720c */ /* 0x000fe20003f25270 */
[----:B0-----:R-:W-:-:S12]  /*0310*/  IMAD R6, R3, 0x4, R6 ;  /* 0x0000000403067824 */ /* 0x001fd800078e0206 */
[----:B------:R-:W-:Y:S05]  /*0320*/  @P1 BRA `(.L_x_4) ;  /* 0xfffffffc00ec1947 */ /* 0x000fea000383ffff */
.L_x_3:
[----:B------:R-:W-:Y:S05]  /*0330*/  BSYNC.RECONVERGENT B1 ;  /* 0x0000000000017941 */ /* 0x000fea0003800200 */
.L_x_2:
[----:B------:R-:W-:Y:S05]  /*0340*/  @!P2 BRA `(.L_x_1) ;  /* 0x00000000003ca947 */ /* 0x000fea0003800000 */
[----:B------:R-:W0:Y:S01]  /*0350*/  S2UR UR5, SR_CgaCtaId ;  /* 0x00000000000579c3 */ /* 0x000e220000008800 */
[----:B------:R-:W-:Y:S02]  /*0360*/  UMOV UR4, 0x400 ;  /* 0x0000040000047882 */ /* 0x000fe40000000000 */
[----:B0-----:R-:W-:-:S06]  /*0370*/  ULEA UR4, UR5, UR4, 0x18 ;  /* 0x0000000405047291 */ /* 0x001fcc000f8ec0ff */
[----:B------:R-:W-:-:S07]  /*0380*/  LEA R6, R4, UR4, 0x2 ;  /* 0x0000000404067c11 */ /* 0x000fce000f8e10ff */
.L_x_5:
[C-C-:B-1----:R-:W-:Y:S01]  /*0390*/  IMAD R5, R3.reuse, 0x4, R6.reuse ;  /* 0x0000000403057824 */ /* 0x142fe200078e0206 */
[C---:B------:R-:W-:Y:S01]  /*03a0*/  LEA R7, R3.reuse, R6, 0x3 ;  /* 0x0000000603077211 */ /* 0x040fe200078e18ff */
[C---:B------:R-:W-:Y:S01]  /*03b0*/  IMAD R8, R3.reuse, 0xc, R6 ;  /* 0x0000000c03087824 */ /* 0x040fe200078e0206 */
[----:B------:R0:W-:Y:S01]  /*03c0*/  STS [R6], RZ ;  /* 0x000000ff06007388 */ /* 0x0001e20000000800 */
[----:B------:R-:W-:-:S03]  /*03d0*/  IMAD R4, R3, 0x4, R4 ;  /* 0x0000000403047824 */ /* 0x000fc600078e0204 */
[----:B------:R1:W-:Y:S02]  /*03e0*/  STS [R5], RZ ;  /* 0x000000ff05007388 */ /* 0x0003e40000000800 */
[----:B------:R-:W-:Y:S02]  /*03f0*/  ISETP.GE.U32.AND P1, PT, R4, 0x20, PT ;  /* 0x000000200400780c */ /* 0x000fe40003f26070 */
[----:B------:R1:W-:Y:S01]  /*0400*/  STS [R7], RZ ;  /* 0x000000ff07007388 */ /* 0x0003e20000000800 */
[----:B0-----:R-:W-:-:S03]  /*0410*/  IMAD R6, R3, 0x10, R6 ;  /* 0x0000001003067824 */ /* 0x001fc600078e0206 */
[----:B------:R1:W-:Y:S07]  /*0420*/  STS [R8], RZ ;  /* 0x000000ff08007388 */ /* 0x0003ee0000000800 */
[----:B------:R-:W-:Y:S05]  /*0430*/  @!P1 BRA `(.L_x_5) ;  /* 0xfffffffc00d49947 */ /* 0x000fea000383ffff */
.L_x_1:
[----:B------:R-:W-:Y:S05]  /*0440*/  BSYNC.RECONVERGENT B0 ;  /* 0x0000000000007941 */ /* 0x000fea0003800200 */
.L_x_0:
[----:B------:R-:W0:Y:S01]  /*0450*/  LDCU UR4, c[0x0][0x390] ;  /* 0x00007200ff0477ac */ /* 0x000e220008000800 */
[----:B------:R-:W-:Y:S01]  /*0460*/  BSSY.RECONVERGENT B0, `(.L_x_6) ;  /* 0x000000f000007945 */ /* 0x000fe20003800200 */
[----:B------:R-:W2:Y:S01]  /*0470*/  LDCU.64 UR6, c[0x0][0x358] ;  /* 0x00006b00ff0677ac */ /* 0x000ea20008000a00 */
[----:B------:R-:W-:Y:S01]  /*0480*/  BAR.SYNC.DEFER_BLOCKING 0x0 ;  /* 0x0000000000007b1d */ /* 0x000fe20000010000 */
[----:B0-----:R-:W-:-:S13]  /*0490*/  ISETP.GE.AND P1, PT, R2, UR4, PT ;  /* 0x0000000402007c0c */ /* 0x001fda000bf26270 */
[----:B--2---:R-:W-:Y:S05]  /*04a0*/  @P1 BRA `(.L_x_7) ;  /* 0x0000000000281947 */ /* 0x004fea0003800000 */
[----:B-1----:R-:W0:Y:S02]  /*04b0*/  LDC.64 R4, c[0x0][0x380] ;  /* 0x0000e000ff047b82 */ /* 0x002e240000000a00 */
[----:B0-----:R-:W-:-:S06]  /*04c0*/  IMAD.WIDE R2, R2, 0x4, R4 ;  /* 0x0000000402027825 */ /* 0x001fcc00078e0204 */
[----:B------:R-:W0:Y:S01]  /*04d0*/  LDC.64 R4, c[0x0][0x388] ;  /* 0x0000e200ff047b82 */ /* 0x000e220000000a00 */
[----:B------:R-:W2:Y:S01]  /*04e0*/  LDG.E R2, desc[UR6][R2.64] ;  /* 0x0000000602027981 */ /* 0x000ea2000c1e1900 */
[----:B------:R-:W-:Y:S02]  /*04f0*/  HFMA2 R9, -RZ, RZ, 0, 5.9604644775390625e-08 ;  /* 0x00000001ff097431 */ /* 0x000fe400000001ff */
[----:B--2---:R-:W-:-:S05]  /*0500*/  IMAD.HI R6, R2, 0x14f8b589, RZ ;  /* 0x14f8b58902067827 */ /* 0x004fca00078e02ff */
[----:B------:R-:W-:-:S04]  /*0510*/  SHF.R.U32.HI R7, RZ, 0x1f, R6 ;  /* 0x0000001fff077819 */ /* 0x000fc80000011606 */
[----:B------:R-:W-:-:S05]  /*0520*/  LEA.HI.SX32 R7, R6, R7, 0x18 ;  /* 0x0000000706077211 */ /* 0x000fca00078fc2ff */
[----:B0-----:R-:W-:-:S05]  /*0530*/  IMAD.WIDE R4, R7, 0x4, R4 ;  /* 0x0000000407047825 */ /* 0x001fca00078e0204 */
[----:B------:R0:W-:Y:S02]  /*0540*/  REDG.E.ADD.STRONG.GPU desc[UR6][R4.64], R9 ;  /* 0x000000090400798e */ /* 0x0001e4000c12e106 */
.L_x_7:
[----:B------:R-:W-:Y:S05]  /*0550*/  BSYNC.RECONVERGENT B0 ;  /* 0x0000000000007941 */ /* 0x000fea0003800200 */
.L_x_6:
[----:B------:R-:W-:Y:S06]  /*0560*/  BAR.SYNC.DEFER_BLOCKING 0x0 ;  /* 0x0000000000007b1d */ /* 0x000fec0000010000 */
[----:B------:R-:W-:Y:S05]  /*0570*/  @P0 EXIT ;  /* 0x000000000000094d */ /* 0x000fea0003800000 */
[----:B------:R-:W2:Y:S01]  /*0580*/  S2UR UR5, SR_CgaCtaId ;  /* 0x00000000000579c3 */ /* 0x000ea20000008800 */
[----:B------:R-:W-:-:S07]  /*0590*/  UMOV UR4, 0x400 ;  /* 0x0000040000047882 */ /* 0x000fce0000000000 */
[----:B------:R-:W3:Y:S01]  /*05a0*/  LDC.64 R2, c[0x0][0x388] ;  /* 0x0000e200ff027b82 */ /* 0x000ee20000000a00 */
[----:B--2---:R-:W-:-:S06]  /*05b0*/  ULEA UR4, UR5, UR4, 0x18 ;  /* 0x0000000405047291 */ /* 0x004fcc000f8ec0ff */
[C---:B01----:R-:W-:Y:S01]  /*05c0*/  LEA R5, R0.reuse, UR4, 0x2 ;  /* 0x0000000400057c11 */ /* 0x043fe2000f8e10ff */
[----:B---3--:R-:W-:-:S05]  /*05d0*/  IMAD.WIDE.U32 R2, R0, 0x4, R2 ;  /* 0x0000000400027825 */ /* 0x008fca00078e0002 */
[----:B------:R-:W0:Y:S04]  /*05e0*/  LDS R5, [R5] ;  /* 0x0000000005057984 */ /* 0x000e280000000800 */
[----:B0-----:R-:W-:Y:S01]  /*05f0*/  REDG.E.ADD.STRONG.GPU desc[UR6][R2.64], R5 ;  /* 0x000000050200798e */ /* 0x001fe2000c12e106 */
[----:B------:R-:W-:Y:S05]  /*0600*/  EXIT ;  /* 0x000000000000794d */ /* 0x000fea0003800000 */
.L_x_8:
[----:B------:R-:W-:-:S00]  /*0610*/  BRA `(.L_x_8) ;  /* 0xfffffffc00fc7947 */ /* 0x000fc0000383ffff */
[----:B------:R-:W-:-:S00]  /*0620*/  NOP ;  /* 0x0000000000007918 */ /* 0x000fc00000000000 */
        /* <DEDUP_REMOVED lines=13> */
.L_x_9:


//--------------------- .nv.shared._Z16histogram_kernelPiS_i --------------------------
	.section	.nv.shared._Z16histogram_kernelPiS_i,"aw",@nobits
	.sectionflags	@""
	.align	16
	.zero		1024


//--------------------- .nv.shared.reserved.0     --------------------------
	.section	.nv.shared.reserved.0,"aw",@nobits
	.weak		__nv_reservedSMEM_offset_0_alias
	.size		__nv_reservedSMEM_offset_0_alias, 0, 64
	.other		__nv_reservedSMEM_offset_0_alias,@"STO_CUDA_RESERVED_SHARED STV_DEFAULT"
__nv_reservedSMEM_offset_0_alias:
	.zero		0
	.zero		64


//--------------------- .nv.constant0._Z16histogram_kernelPiS_i --------------------------
	.section	.nv.constant0._Z16histogram_kernelPiS_i,"a",@progbits
	.sectionflags	@""
	.align	4
.nv.constant0._Z16histogram_kernelPiS_i:
	.zero		916


//--------------------- SYMBOLS --------------------------

	.type		.nv.reservedSmem.offset0,@object
	.size		.nv.reservedSmem.offset0,0x4
	.type		.nv.reservedSmem.cap,@object
	.size		.nv.reservedSmem.cap,0x4
